	.headerflags	@"EF_CUDA_TEXMODE_UNIFIED EF_CUDA_64BIT_ADDRESS EF_CUDA_ACCELERATORS EF_CUDA_SM90 EF_CUDA_VIRTUAL_SM(EF_CUDA_SM90)"
	.elftype	@"ET_EXEC"


//--------------------- .nv.info                  --------------------------
	.section	.nv.info,"",@"SHT_CUDA_INFO"
	.align	4


	//----- nvinfo : EIATTR_REGCOUNT
	.align		4
        /*0000*/ 	.byte	0x04, 0x2f
        /*0002*/ 	.short	(.L_1 - .L_0)
	.align		4
.L_0:
        /*0004*/ 	.word	index@(triton_poi_fused_cat_30)
        /*0008*/ 	.word	0x00000010


	//----- nvinfo : EIATTR_MIN_STACK_SIZE
	.align		4
.L_1:
        /*000c*/ 	.byte	0x04, 0x12
        /*000e*/ 	.short	(.L_3 - .L_2)
	.align		4
.L_2:
        /*0010*/ 	.word	index@(triton_poi_fused_cat_30)
        /*0014*/ 	.word	0x00000000


	//----- nvinfo : EIATTR_FRAME_SIZE
	.align		4
.L_3:
        /*0018*/ 	.byte	0x04, 0x11
        /*001a*/ 	.short	(.L_5 - .L_4)
	.align		4
.L_4:
        /*001c*/ 	.word	index@(triton_poi_fused_cat_30)
        /*0020*/ 	.word	0x00000000


	//----- nvinfo : EIATTR_MIN_STACK_SIZE
	.align		4
.L_5:
        /*0024*/ 	.byte	0x04, 0x12
        /*0026*/ 	.short	(.L_7 - .L_6)
	.align		4
.L_6:
        /*0028*/ 	.word	index@(triton_poi_fused_cat_30)
        /*002c*/ 	.word	0x00000000
.L_7:


//--------------------- .nv.info.triton_poi_fused_cat_30 --------------------------
	.section	.nv.info.triton_poi_fused_cat_30,"",@"SHT_CUDA_INFO"
	.sectionflags	@""
	.align	4


	//----- nvinfo : EIATTR_CUDA_API_VERSION
	.align		4
        /*0000*/ 	.byte	0x04, 0x37
        /*0002*/ 	.short	(.L_9 - .L_8)
.L_8:
        /*0004*/ 	.word	0x0000007c


	//----- nvinfo : EIATTR_KPARAM_INFO
	.align		4
.L_9:
        /*0008*/ 	.byte	0x04, 0x17
        /*000a*/ 	.short	(.L_11 - .L_10)
.L_10:
        /*000c*/ 	.word	0x00000000
        /*0010*/ 	.short	0x0003
        /*0012*/ 	.short	0x0018
        /*0014*/ 	.byte	0x00, 0xf0, 0x11, 0x00


	//----- nvinfo : EIATTR_KPARAM_INFO
	.align		4
.L_11:
        /*0018*/ 	.byte	0x04, 0x17
        /*001a*/ 	.short	(.L_13 - .L_12)
.L_12:
        /*001c*/ 	.word	0x00000000
        /*0020*/ 	.short	0x0002
        /*0022*/ 	.short	0x0010
        /*0024*/ 	.byte	0x00, 0xf4, 0x21, 0x00


	//----- nvinfo : EIATTR_KPARAM_INFO
	.align		4
.L_13:
        /*0028*/ 	.byte	0x04, 0x17
        /*002a*/ 	.short	(.L_15 - .L_14)
.L_14:
        /*002c*/ 	.word	0x00000000
        /*0030*/ 	.short	0x0001
        /*0032*/ 	.short	0x0008
        /*0034*/ 	.byte	0x00, 0xf4, 0x21, 0x00


	//----- nvinfo : EIATTR_KPARAM_INFO
	.align		4
.L_15:
        /*0038*/ 	.byte	0x04, 0x17
        /*003a*/ 	.short	(.L_17 - .L_16)
.L_16:
        /*003c*/ 	.word	0x00000000
        /*0040*/ 	.short	0x0000
        /*0042*/ 	.short	0x0000
        /*0044*/ 	.byte	0x00, 0xf4, 0x21, 0x00


	//----- nvinfo : EIATTR_SPARSE_MMA_MASK
	.align		4
.L_17:
        /*0048*/ 	.byte	0x03, 0x50
        /*004a*/ 	.short	0x0000


	//----- nvinfo : EIATTR_MAXREG_COUNT
	.align		4
        /*004c*/ 	.byte	0x03, 0x1b
        /*004e*/ 	.short	0x00ff


	//----- nvinfo : EIATTR_EXIT_INSTR_OFFSETS
	.align		4
        /*0050*/ 	.byte	0x04, 0x1c
        /*0052*/ 	.short	(.L_19 - .L_18)


	//   ....[0]....
.L_18:
        /*0054*/ 	.word	0x00000220


	//----- nvinfo : EIATTR_REQNTID
	.align		4
.L_19:
        /*0058*/ 	.byte	0x04, 0x10
        /*005a*/ 	.short	(.L_21 - .L_20)
.L_20:
        /*005c*/ 	.word	0x00000080
        /*0060*/ 	.word	0x00000001
        /*0064*/ 	.word	0x00000001


	//----- nvinfo : EIATTR_CBANK_PARAM_SIZE
	.align		4
.L_21:
        /*0068*/ 	.byte	0x03, 0x19
        /*006a*/ 	.short	0x001c


	//----- nvinfo : EIATTR_PARAM_CBANK
	.align		4
        /*006c*/ 	.byte	0x04, 0x0a
        /*006e*/ 	.short	(.L_23 - .L_22)
	.align		4
.L_22:
        /*0070*/ 	.word	index@(.nv.constant0.triton_poi_fused_cat_30)
        /*0074*/ 	.short	0x0210
        /*0076*/ 	.short	0x001c


	//----- nvinfo : EIATTR_SW_WAR
	.align		4
.L_23:
        /*0078*/ 	.byte	0x04, 0x36
        /*007a*/ 	.short	(.L_25 - .L_24)
.L_24:
        /*007c*/ 	.word	0x00000008
.L_25:


//--------------------- .nv.callgraph             --------------------------
	.section	.nv.callgraph,"",@"SHT_CUDA_CALLGRAPH"
	.align	4
	.sectionentsize	8
	.align		4
        /*0000*/ 	.word	0x00000000
	.align		4
        /*0004*/ 	.word	0xffffffff
	.align		4
        /*0008*/ 	.word	0x00000000
	.align		4
        /*000c*/ 	.word	0xfffffffe
	.align		4
        /*0010*/ 	.word	0x00000000
	.align		4
        /*0014*/ 	.word	0xfffffffd
	.align		4
        /*0018*/ 	.word	0x00000000
	.align		4
        /*001c*/ 	.word	0xfffffffc


//--------------------- .text.triton_poi_fused_cat_30 --------------------------
	.section	.text.triton_poi_fused_cat_30,"ax",@progbits
	.align	128
        .global         triton_poi_fused_cat_30
        .type           triton_poi_fused_cat_30,@function
        .size           triton_poi_fused_cat_30,(.L_x_1 - triton_poi_fused_cat_30)
        .other          triton_poi_fused_cat_30,@"STO_CUDA_ENTRY STV_DEFAULT"
triton_poi_fused_cat_30:
.text.triton_poi_fused_cat_30:
[----:B------:R-:W-:Y:S01]  /*0000*/  LDC R1, c[0x0][0x28] ;  /* 0x00000a00ff017b82 */ /* 0x000fe20000000800 */
[----:B------:R-:W1:Y:S07]  /*0010*/  S2R R0, SR_TID.X ;  /* 0x0000000000007919 */ /* 0x000e6e0000002100 */
[----:B------:R-:W2:Y:S01]  /*0020*/  LDC.64 R2, c[0x0][0x210] ;  /* 0x00008400ff027b82 */ /* 0x000ea20000000a00 */
[----:B------:R-:W-:Y:S01]  /*0030*/  CS2R R12, SRZ ;  /* 0x00000000000c7805 */ /* 0x000fe2000001ff00 */
[----:B------:R-:W-:Y:S01]  /*0040*/  ULDC.64 UR4, c[0x0][0x208] ;  /* 0x0000820000047ab9 */ /* 0x000fe20000000a00 */
[----:B------:R-:W3:Y:S01]  /*0050*/  S2R R9, SR_CTAID.X ;  /* 0x0000000000097919 */ /* 0x000ee20000002500 */
[----:B-1----:R-:W-:-:S05]  /*0060*/  IMAD.SHL.U32 R0, R0, 0x2, RZ ;  /* 0x0000000200007824 */ /* 0x002fca00078e00ff */
[----:B------:R-:W-:-:S05]  /*0070*/  LOP3.LUT R0, R0, 0xfe, RZ, 0xc0, !PT ;  /* 0x000000fe00007812 */ /* 0x000fca00078ec0ff */
[----:B---3--:R-:W-:-:S05]  /*0080*/  IMAD R9, R9, 0x100, R0 ;  /* 0x0000010009097824 */ /* 0x008fca00078e0200 */
[----:B------:R-:W-:-:S04]  /*0090*/  SHF.R.S32.HI R0, RZ, 0x1f, R9 ;  /* 0x0000001fff007819 */ /* 0x000fc80000011409 */
[----:B------:R-:W-:-:S04]  /*00a0*/  LEA.HI R0, R0, R9, RZ, 0x8 ;  /* 0x0000000900007211 */ /* 0x000fc800078f40ff */
[----:B------:R-:W-:Y:S02]  /*00b0*/  LOP3.LUT R4, R0, 0xffffff00, RZ, 0xc0, !PT ;  /* 0xffffff0000047812 */ /* 0x000fe400078ec0ff */
[----:B------:R-:W-:-:S03]  /*00c0*/  SHF.R.S32.HI R0, RZ, 0x8, R0 ;  /* 0x00000008ff007819 */ /* 0x000fc60000011400 */
[----:B------:R-:W-:Y:S02]  /*00d0*/  IMAD.IADD R7, R9, 0x1, -R4 ;  /* 0x0000000109077824 */ /* 0x000fe400078e0a04 */
[----:B------:R-:W1:Y:S02]  /*00e0*/  LDC.64 R4, c[0x0][0x218] ;  /* 0x00008600ff047b82 */ /* 0x000e640000000a00 */
[----:B------:R-:W-:Y:S01]  /*00f0*/  IMAD R11, R0, 0x80, R7 ;  /* 0x00000080000b7824 */ /* 0x000fe200078e0207 */
[----:B------:R-:W-:-:S03]  /*0100*/  ISETP.GE.AND P3, PT, R7, 0x80, PT ;  /* 0x000000800700780c */ /* 0x000fc60003f66270 */
[----:B--2---:R-:W-:Y:S01]  /*0110*/  IMAD.WIDE R2, R11, 0x4, R2 ;  /* 0x000000040b027825 */ /* 0x004fe200078e0202 */
[----:B------:R-:W-:Y:S02]  /*0120*/  ISETP.GT.AND P2, PT, R7, 0x7f, PT ;  /* 0x0000007f0700780c */ /* 0x000fe40003f44270 */
[----:B------:R-:W2:Y:S07]  /*0130*/  LDC.64 R6, c[0x0][0x220] ;  /* 0x00008800ff067b82 */ /* 0x000eae0000000a00 */
[----:B------:R2:W3:Y:S01]  /*0140*/  @!P3 LDG.E.EL.64 R12, desc[UR4][R2.64] ;  /* 0x00000004020cb981 */ /* 0x0004e2000c2e1b00 */
[----:B-1----:R-:W-:Y:S01]  /*0150*/  IMAD.WIDE R4, R11, 0x4, R4 ;  /* 0x000000040b047825 */ /* 0x002fe200078e0204 */
[----:B------:R-:W-:-:S06]  /*0160*/  CS2R R10, SRZ ;  /* 0x00000000000a7805 */ /* 0x000fcc000001ff00 */
[----:B------:R-:W4:Y:S01]  /*0170*/  @P2 LDG.E.EL.64 R10, desc[UR4][R4.64+-0x200] ;  /* 0xfffe0004040a2981 */ /* 0x000f22000c2e1b00 */
[----:B--2---:R-:W-:Y:S01]  /*0180*/  IMAD.WIDE R2, R9, 0x4, R6 ;  /* 0x0000000409027825 */ /* 0x004fe200078e0206 */
[----:B---3--:R-:W-:Y:S02]  /*0190*/  SEL R12, R12, RZ, !P3 ;  /* 0x000000ff0c0c7207 */ /* 0x008fe40005800000 */
[----:B------:R-:W-:Y:S02]  /*01a0*/  SEL R13, R13, RZ, !P3 ;  /* 0x000000ff0d0d7207 */ /* 0x000fe40005800000 */
[----:B------:R-:W-:Y:S02]  /*01b0*/  FSETP.GT.AND P0, PT, R12, RZ, PT ;  /* 0x000000ff0c00720b */ /* 0x000fe40003f04000 */
[----:B------:R-:W-:-:S11]  /*01c0*/  FSETP.GT.AND P1, PT, R13, RZ, PT ;  /* 0x000000ff0d00720b */ /* 0x000fd60003f24000 */
[----:B------:R-:W-:Y:S01]  /*01d0*/  @!P0 FMUL R12, R12, 0.10000000149011611938 ;  /* 0x3dcccccd0c0c8820 */ /* 0x000fe20000400000 */
[----:B----4-:R-:W-:Y:S01]  /*01e0*/  @P3 SEL R12, R10, RZ, P2 ;  /* 0x000000ff0a0c3207 */ /* 0x010fe20001000000 */
[----:B------:R-:W-:Y:S01]  /*01f0*/  @!P1 FMUL R13, R13, 0.10000000149011611938 ;  /* 0x3dcccccd0d0d9820 */ /* 0x000fe20000400000 */
[----:B------:R-:W-:-:S05]  /*0200*/  @P3 SEL R13, R11, RZ, P2 ;  /* 0x000000ff0b0d3207 */ /* 0x000fca0001000000 */
[----:B------:R-:W-:Y:S01]  /*0210*/  STG.E.64 desc[UR4][R2.64], R12 ;  /* 0x0000000c02007986 */ /* 0x000fe2000c101b04 */
[----:B------:R-:W-:Y:S05]  /*0220*/  EXIT ;  /* 0x000000000000794d */ /* 0x000fea0003800000 */
.L_x_0:
[----:B------:R-:W-:-:S00]  /*0230*/  BRA `(.L_x_0) ;  /* 0xfffffffc00fc7947 */ /* 0x000fc0000383ffff */
[----:B------:R-:W-:-:S00]  /*0240*/  NOP ;  /* 0x0000000000007918 */ /* 0x000fc00000000000 */
        /* <DEDUP_REMOVED lines=11> */
.L_x_1:


//--------------------- .nv.constant0.triton_poi_fused_cat_30 --------------------------
	.section	.nv.constant0.triton_poi_fused_cat_30,"a",@progbits
	.sectionflags	@""
	.align	4
.nv.constant0.triton_poi_fused_cat_30:
	.zero		556
